//
// Generated by NVIDIA NVVM Compiler
//
// Compiler Build ID: CL-36424714
// Cuda compilation tools, release 13.0, V13.0.88
// Based on NVVM 20.0.0
//

.version 9.0
.target sm_100
.address_size 64

	// .globl	_Z7vecMultPiS_

.visible .entry _Z7vecMultPiS_(
	.param .u64 .ptr .align 1 _Z7vecMultPiS__param_0,
	.param .u64 .ptr .align 1 _Z7vecMultPiS__param_1
)
{
	.reg .b32 	%r<4>;
	.reg .b64 	%rd<8>;

	ld.param.u64 	%rd1, [_Z7vecMultPiS__param_0];
	ld.param.u64 	%rd2, [_Z7vecMultPiS__param_1];
	cvta.to.global.u64 	%rd3, %rd2;
	cvta.to.global.u64 	%rd4, %rd1;
	mov.u32 	%r1, %tid.x;
	mul.wide.u32 	%rd5, %r1, 4;
	add.s64 	%rd6, %rd4, %rd5;
	ld.global.u32 	%r2, [%rd6];
	shl.b32 	%r3, %r2, 1;
	add.s64 	%rd7, %rd3, %rd5;
	st.global.u32 	[%rd7], %r3;
	ret;

}


// ===== COMPILED SASS (sm_100) =====

	.target	sm_100

	.elftype	@"ET_EXEC"


//--------------------- .note.nv.tkinfo           --------------------------
	.section	.note.nv.tkinfo,"",@"SHT_NOTE"
	.sectionflags	@"SHF_NOTE_NV_TKINFO"
	.tkinfo
        /*0018*/ 	.word	0x00000002
        /*0030*/ 	.string	""
        /*0030*/ 	.string	"ptxas"
        /*0030*/ 	.string	"Cuda compilation tools, release 13.0, V13.0.88"
        /*0030*/ 	.string	"Build cuda_13.0.r13.0/compiler.36424714_0"
        /*0030*/ 	.string	"-arch sm_100 -m 64 "



//--------------------- .note.nv.cuinfo           --------------------------
	.section	.note.nv.cuinfo,"",@"SHT_NOTE"
	.sectionflags	@"SHF_NOTE_NV_CUINFO"
        /*0018*/ 	.short	0x0002
        /*001a*/ 	.short	0x0064
        /*001c*/ 	.short	0x0082
	.zero		2


//--------------------- .nv.info                  --------------------------
	.section	.nv.info,"",@"SHT_CUDA_INFO"
	.align	4


	//----- nvinfo : EIATTR_REGCOUNT
	.align		4
        /*0000*/ 	.byte	0x04, 0x2f
        /*0002*/ 	.short	(.L_1 - .L_0)
	.align		4
.L_0:
        /*0004*/ 	.word	index@(_Z7vecMultPiS_)
        /*0008*/ 	.word	0x0000000a


	//----- nvinfo : EIATTR_FRAME_SIZE
	.align		4
.L_1:
        /*000c*/ 	.byte	0x04, 0x11
        /*000e*/ 	.short	(.L_3 - .L_2)
	.align		4
.L_2:
        /*0010*/ 	.word	index@(_Z7vecMultPiS_)
        /*0014*/ 	.word	0x00000000


	//----- nvinfo : EIATTR_MIN_STACK_SIZE
	.align		4
.L_3:
        /*0018*/ 	.byte	0x04, 0x12
        /*001a*/ 	.short	(.L_5 - .L_4)
	.align		4
.L_4:
        /*001c*/ 	.word	index@(_Z7vecMultPiS_)
        /*0020*/ 	.word	0x00000000
.L_5:


//--------------------- .nv.compat                --------------------------
	.section	.nv.compat,"",@"SHT_CUDA_COMPAT_INFO"
	.align	4
        /*0000*/ 	.byte	0x02, 0x09, 0x00, 0x00, 0x02, 0x02, 0x01, 0x00, 0x02, 0x05, 0x05, 0x00, 0x03, 0x07, 0x01, 0x01
        /*0010*/ 	.byte	0x02, 0x03, 0x00, 0x00, 0x02, 0x06, 0x01, 0x00, 0x04, 0x0b, 0x08, 0x00, 0x09, 0x00, 0x00, 0x00
        /*0020*/ 	.byte	0x00, 0x00, 0x00, 0x00


//--------------------- .nv.info._Z7vecMultPiS_   --------------------------
	.section	.nv.info._Z7vecMultPiS_,"",@"SHT_CUDA_INFO"
	.sectionflags	@""
	.align	4


	//----- nvinfo : EIATTR_CUDA_API_VERSION
	.align		4
        /*0000*/ 	.byte	0x04, 0x37
        /*0002*/ 	.short	(.L_7 - .L_6)
.L_6:
        /*0004*/ 	.word	0x00000082


	//----- nvinfo : EIATTR_KPARAM_INFO
	.align		4
.L_7:
        /*0008*/ 	.byte	0x04, 0x17
        /*000a*/ 	.short	(.L_9 - .L_8)
.L_8:
        /*000c*/ 	.word	0x00000000
        /*0010*/ 	.short	0x0001
        /*0012*/ 	.short	0x0008
        /*0014*/ 	.byte	0x00, 0xf5, 0x21, 0x00


	//----- nvinfo : EIATTR_KPARAM_INFO
	.align		4
.L_9:
        /*0018*/ 	.byte	0x04, 0x17
        /*001a*/ 	.short	(.L_11 - .L_10)
.L_10:
        /*001c*/ 	.word	0x00000000
        /*0020*/ 	.short	0x0000
        /*0022*/ 	.short	0x0000
        /*0024*/ 	.byte	0x00, 0xf5, 0x21, 0x00


	//----- nvinfo : EIATTR_SPARSE_MMA_MASK
	.align		4
.L_11:
        /*0028*/ 	.byte	0x03, 0x50
        /*002a*/ 	.short	0x0000


	//----- nvinfo : EIATTR_MAXREG_COUNT
	.align		4
        /*002c*/ 	.byte	0x03, 0x1b
        /*002e*/ 	.short	0x00ff


	//----- nvinfo : EIATTR_MERCURY_ISA_VERSION
	.align		4
        /*0030*/ 	.byte	0x03, 0x5f
        /*0032*/ 	.short	0x0101


	//----- nvinfo : EIATTR_VRC_CTA_INIT_COUNT
	.align		4
        /*0034*/ 	.byte	0x02, 0x4a
	.zero		1
	.zero		1


	//----- nvinfo : EIATTR_EXIT_INSTR_OFFSETS
	.align		4
        /*0038*/ 	.byte	0x04, 0x1c
        /*003a*/ 	.short	(.L_13 - .L_12)


	//   ....[0]....
.L_12:
        /*003c*/ 	.word	0x000000a0


	//----- nvinfo : EIATTR_CBANK_PARAM_SIZE
	.align		4
.L_13:
        /*0040*/ 	.byte	0x03, 0x19
        /*0042*/ 	.short	0x0010


	//----- nvinfo : EIATTR_PARAM_CBANK
	.align		4
        /*0044*/ 	.byte	0x04, 0x0a
        /*0046*/ 	.short	(.L_15 - .L_14)
	.align		4
.L_14:
        /*0048*/ 	.word	index@(.nv.constant0._Z7vecMultPiS_)
        /*004c*/ 	.short	0x0380
        /*004e*/ 	.short	0x0010


	//----- nvinfo : EIATTR_SW_WAR
	.align		4
.L_15:
        /*0050*/ 	.byte	0x04, 0x36
        /*0052*/ 	.short	(.L_17 - .L_16)
.L_16:
        /*0054*/ 	.word	0x00000008
.L_17:


//--------------------- .nv.callgraph             --------------------------
	.section	.nv.callgraph,"",@"SHT_CUDA_CALLGRAPH"
	.align	4
	.sectionentsize	8
	.align		4
        /*0000*/ 	.word	0x00000000
	.align		4
        /*0004*/ 	.word	0xffffffff
	.align		4
        /*0008*/ 	.word	0x00000000
	.align		4
        /*000c*/ 	.word	0xfffffffe
	.align		4
        /*0010*/ 	.word	0x00000000
	.align		4
        /*0014*/ 	.word	0xfffffffd
	.align		4
        /*0018*/ 	.word	0x00000000
	.align		4
        /*001c*/ 	.word	0xfffffffc


//--------------------- .text._Z7vecMultPiS_      --------------------------
	.section	.text._Z7vecMultPiS_,"ax",@progbits
	.align	128
        .global         _Z7vecMultPiS_
        .type           _Z7vecMultPiS_,@function
        .size           _Z7vecMultPiS_,(.L_x_1 - _Z7vecMultPiS_)
        .other          _Z7vecMultPiS_,@"STO_CUDA_ENTRY STV_DEFAULT"
_Z7vecMultPiS_:
.text._Z7vecMultPiS_:
[----:B------:R-:W-:Y:S01]  /*0000*/  LDC R1, c[0x0][0x37c] ;  /* 0x0000df00ff017b82 */ /* 0x000fe20000000800 */
[----:B------:R-:W0:Y:S07]  /*0010*/  S2R R7, SR_TID.X ;  /* 0x0000000000077919 */ /* 0x000e2e0000002100 */
[----:B------:R-:W0:Y:S01]  /*0020*/  LDC.64 R2, c[0x0][0x380] ;  /* 0x0000e000ff027b82 */ /* 0x000e220000000a00 */
[----:B------:R-:W1:Y:S07]  /*0030*/  LDCU.64 UR4, c[0x0][0x358] ;  /* 0x00006b00ff0477ac */ /* 0x000e6e0008000a00 */
[----:B------:R-:W2:Y:S01]  /*0040*/  LDC.64 R4, c[0x0][0x388] ;  /* 0x0000e200ff047b82 */ /* 0x000ea20000000a00 */
[----:B0-----:R-:W-:-:S06]  /*0050*/  IMAD.WIDE.U32 R2, R7, 0x4, R2 ;  /* 0x0000000407027825 */ /* 0x001fcc00078e0002 */
[----:B-1----:R-:W3:Y:S01]  /*0060*/  LDG.E R2, desc[UR4][R2.64] ;  /* 0x0000000402027981 */ /* 0x002ee2000c1e1900 */
[----:B--2---:R-:W-:Y:S01]  /*0070*/  IMAD.WIDE.U32 R4, R7, 0x4, R4 ;  /* 0x0000000407047825 */ /* 0x004fe200078e0004 */
[----:B---3--:R-:W-:-:S05]  /*0080*/  SHF.L.U32 R7, R2, 0x1, RZ ;  /* 0x0000000102077819 */ /* 0x008fca00000006ff */
[----:B------:R-:W-:Y:S01]  /*0090*/  STG.E desc[UR4][R4.64], R7 ;  /* 0x0000000704007986 */ /* 0x000fe2000c101904 */
[----:B------:R-:W-:Y:S05]  /*00a0*/  EXIT ;  /* 0x000000000000794d */ /* 0x000fea0003800000 */
.L_x_0:
[----:B------:R-:W-:-:S00]  /*00b0*/  BRA `(.L_x_0) ;  /* 0xfffffffc00fc7947 */ /* 0x000fc0000383ffff */
[----:B------:R-:W-:-:S00]  /*00c0*/  NOP ;  /* 0x0000000000007918 */ /* 0x000fc00000000000 */
        /* <DEDUP_REMOVED lines=11> */
.L_x_1:


//--------------------- .nv.shared.reserved.0     --------------------------
	.section	.nv.shared.reserved.0,"aw",@nobits
	.weak		__nv_reservedSMEM_offset_0_alias
	.size		__nv_reservedSMEM_offset_0_alias, 0, 64
	.other		__nv_reservedSMEM_offset_0_alias,@"STO_CUDA_RESERVED_SHARED STV_DEFAULT"
__nv_reservedSMEM_offset_0_alias:
	.zero		0
	.zero		64


//--------------------- .nv.constant0._Z7vecMultPiS_ --------------------------
	.section	.nv.constant0._Z7vecMultPiS_,"a",@progbits
	.sectionflags	@""
	.align	4
.nv.constant0._Z7vecMultPiS_:
	.zero		912


//--------------------- SYMBOLS --------------------------

	.type		.nv.reservedSmem.offset0,@object
	.size		.nv.reservedSmem.offset0,0x4
